//
// Generated by NVIDIA NVVM Compiler
//
// Compiler Build ID: CL-36424714
// Cuda compilation tools, release 13.0, V13.0.88
// Based on NVVM 20.0.0
//

.version 9.0
.target sm_100
.address_size 64

	// .globl	default_function_kernel

.visible .entry default_function_kernel(
	.param .u64 .ptr .align 1 default_function_kernel_param_0,
	.param .u64 .ptr .align 1 default_function_kernel_param_1,
	.param .u64 .ptr .align 1 default_function_kernel_param_2,
	.param .u64 .ptr .align 1 default_function_kernel_param_3
)
.maxntid 20
{
	.reg .pred 	%p<2>;
	.reg .b16 	%rs<6>;
	.reg .b32 	%r<8>;
	.reg .b32 	%f<5>;
	.reg .b64 	%rd<19>;

	ld.param.u64 	%rd1, [default_function_kernel_param_0];
	ld.param.u64 	%rd2, [default_function_kernel_param_1];
	ld.param.u64 	%rd3, [default_function_kernel_param_2];
	ld.param.u64 	%rd4, [default_function_kernel_param_3];
	cvta.to.global.u64 	%rd5, %rd2;
	cvta.to.global.u64 	%rd6, %rd3;
	cvta.to.global.u64 	%rd7, %rd1;
	cvta.to.global.u64 	%rd8, %rd4;
	mov.u32 	%r1, %ctaid.x;
	mov.u32 	%r2, %tid.x;
	mad.lo.s32 	%r3, %r1, 20, %r2;
	mul.wide.u32 	%rd9, %r3, 4;
	add.s64 	%rd10, %rd8, %rd9;
	ld.global.nc.f32 	%f1, [%rd10];
	mul.hi.u32 	%r4, %r1, 1374389535;
	shr.u32 	%r5, %r4, 4;
	mul.lo.s32 	%r6, %r5, 50;
	sub.s32 	%r7, %r1, %r6;
	setp.gt.u32 	%p1, %r7, 24;
	selp.b64 	%rd11, 5, 0, %p1;
	cvt.u16.u32 	%rs1, %r2;
	mul.lo.s16 	%rs2, %rs1, 52;
	shr.u16 	%rs3, %rs2, 8;
	mul.lo.s16 	%rs4, %rs3, 5;
	sub.s16 	%rs5, %rs1, %rs4;
	cvt.u64.u16 	%rd12, %rs5;
	and.b64  	%rd13, %rd12, 255;
	add.s64 	%rd14, %rd11, %rd13;
	shl.b64 	%rd15, %rd14, 2;
	add.s64 	%rd16, %rd7, %rd15;
	ld.global.nc.f32 	%f2, [%rd16];
	add.s64 	%rd17, %rd6, %rd15;
	ld.global.nc.f32 	%f3, [%rd17];
	fma.rn.f32 	%f4, %f1, %f2, %f3;
	add.s64 	%rd18, %rd5, %rd9;
	st.global.f32 	[%rd18], %f4;
	ret;

}


// ===== COMPILED SASS (sm_100) =====

	.target	sm_100

	.elftype	@"ET_EXEC"


//--------------------- .note.nv.tkinfo           --------------------------
	.section	.note.nv.tkinfo,"",@"SHT_NOTE"
	.sectionflags	@"SHF_NOTE_NV_TKINFO"
	.tkinfo
        /*0018*/ 	.word	0x00000002
        /*0030*/ 	.string	""
        /*0030*/ 	.string	"ptxas"
        /*0030*/ 	.string	"Cuda compilation tools, release 13.0, V13.0.88"
        /*0030*/ 	.string	"Build cuda_13.0.r13.0/compiler.36424714_0"
        /*0030*/ 	.string	"-arch sm_100 -m 64 "



//--------------------- .note.nv.cuinfo           --------------------------
	.section	.note.nv.cuinfo,"",@"SHT_NOTE"
	.sectionflags	@"SHF_NOTE_NV_CUINFO"
        /*0018*/ 	.short	0x0002
        /*001a*/ 	.short	0x0064
        /*001c*/ 	.short	0x0082
	.zero		2


//--------------------- .nv.info                  --------------------------
	.section	.nv.info,"",@"SHT_CUDA_INFO"
	.align	4


	//----- nvinfo : EIATTR_REGCOUNT
	.align		4
        /*0000*/ 	.byte	0x04, 0x2f
        /*0002*/ 	.short	(.L_1 - .L_0)
	.align		4
.L_0:
        /*0004*/ 	.word	index@(default_function_kernel)
        /*0008*/ 	.word	0x0000000e


	//----- nvinfo : EIATTR_FRAME_SIZE
	.align		4
.L_1:
        /*000c*/ 	.byte	0x04, 0x11
        /*000e*/ 	.short	(.L_3 - .L_2)
	.align		4
.L_2:
        /*0010*/ 	.word	index@(default_function_kernel)
        /*0014*/ 	.word	0x00000000


	//----- nvinfo : EIATTR_MIN_STACK_SIZE
	.align		4
.L_3:
        /*0018*/ 	.byte	0x04, 0x12
        /*001a*/ 	.short	(.L_5 - .L_4)
	.align		4
.L_4:
        /*001c*/ 	.word	index@(default_function_kernel)
        /*0020*/ 	.word	0x00000000
.L_5:


//--------------------- .nv.compat                --------------------------
	.section	.nv.compat,"",@"SHT_CUDA_COMPAT_INFO"
	.align	4
        /*0000*/ 	.byte	0x02, 0x09, 0x00, 0x00, 0x02, 0x02, 0x01, 0x00, 0x02, 0x05, 0x05, 0x00, 0x03, 0x07, 0x01, 0x01
        /*0010*/ 	.byte	0x02, 0x03, 0x00, 0x00, 0x02, 0x06, 0x01, 0x00, 0x04, 0x0b, 0x08, 0x00, 0x09, 0x00, 0x00, 0x00
        /*0020*/ 	.byte	0x00, 0x00, 0x00, 0x00


//--------------------- .nv.info.default_function_kernel --------------------------
	.section	.nv.info.default_function_kernel,"",@"SHT_CUDA_INFO"
	.sectionflags	@""
	.align	4


	//----- nvinfo : EIATTR_CUDA_API_VERSION
	.align		4
        /*0000*/ 	.byte	0x04, 0x37
        /*0002*/ 	.short	(.L_7 - .L_6)
.L_6:
        /*0004*/ 	.word	0x00000082


	//----- nvinfo : EIATTR_KPARAM_INFO
	.align		4
.L_7:
        /*0008*/ 	.byte	0x04, 0x17
        /*000a*/ 	.short	(.L_9 - .L_8)
.L_8:
        /*000c*/ 	.word	0x00000000
        /*0010*/ 	.short	0x0003
        /*0012*/ 	.short	0x0018
        /*0014*/ 	.byte	0x00, 0xf5, 0x21, 0x00


	//----- nvinfo : EIATTR_KPARAM_INFO
	.align		4
.L_9:
        /*0018*/ 	.byte	0x04, 0x17
        /*001a*/ 	.short	(.L_11 - .L_10)
.L_10:
        /*001c*/ 	.word	0x00000000
        /*0020*/ 	.short	0x0002
        /*0022*/ 	.short	0x0010
        /*0024*/ 	.byte	0x00, 0xf5, 0x21, 0x00


	//----- nvinfo : EIATTR_KPARAM_INFO
	.align		4
.L_11:
        /*0028*/ 	.byte	0x04, 0x17
        /*002a*/ 	.short	(.L_13 - .L_12)
.L_12:
        /*002c*/ 	.word	0x00000000
        /*0030*/ 	.short	0x0001
        /*0032*/ 	.short	0x0008
        /*0034*/ 	.byte	0x00, 0xf5, 0x21, 0x00


	//----- nvinfo : EIATTR_KPARAM_INFO
	.align		4
.L_13:
        /*0038*/ 	.byte	0x04, 0x17
        /*003a*/ 	.short	(.L_15 - .L_14)
.L_14:
        /*003c*/ 	.word	0x00000000
        /*0040*/ 	.short	0x0000
        /*0042*/ 	.short	0x0000
        /*0044*/ 	.byte	0x00, 0xf5, 0x21, 0x00


	//----- nvinfo : EIATTR_SPARSE_MMA_MASK
	.align		4
.L_15:
        /*0048*/ 	.byte	0x03, 0x50
        /*004a*/ 	.short	0x0000


	//----- nvinfo : EIATTR_MAXREG_COUNT
	.align		4
        /*004c*/ 	.byte	0x03, 0x1b
        /*004e*/ 	.short	0x00ff


	//----- nvinfo : EIATTR_MERCURY_ISA_VERSION
	.align		4
        /*0050*/ 	.byte	0x03, 0x5f
        /*0052*/ 	.short	0x0101


	//----- nvinfo : EIATTR_VRC_CTA_INIT_COUNT
	.align		4
        /*0054*/ 	.byte	0x02, 0x4a
	.zero		1
	.zero		1


	//----- nvinfo : EIATTR_EXIT_INSTR_OFFSETS
	.align		4
        /*0058*/ 	.byte	0x04, 0x1c
        /*005a*/ 	.short	(.L_17 - .L_16)


	//   ....[0]....
.L_16:
        /*005c*/ 	.word	0x00000270


	//----- nvinfo : EIATTR_MAX_THREADS
	.align		4
.L_17:
        /*0060*/ 	.byte	0x04, 0x05
        /*0062*/ 	.short	(.L_19 - .L_18)
.L_18:
        /*0064*/ 	.word	0x00000014
        /*0068*/ 	.word	0x00000001
        /*006c*/ 	.word	0x00000001


	//----- nvinfo : EIATTR_CBANK_PARAM_SIZE
	.align		4
.L_19:
        /*0070*/ 	.byte	0x03, 0x19
        /*0072*/ 	.short	0x0020


	//----- nvinfo : EIATTR_PARAM_CBANK
	.align		4
        /*0074*/ 	.byte	0x04, 0x0a
        /*0076*/ 	.short	(.L_21 - .L_20)
	.align		4
.L_20:
        /*0078*/ 	.word	index@(.nv.constant0.default_function_kernel)
        /*007c*/ 	.short	0x0380
        /*007e*/ 	.short	0x0020


	//----- nvinfo : EIATTR_SW_WAR
	.align		4
.L_21:
        /*0080*/ 	.byte	0x04, 0x36
        /*0082*/ 	.short	(.L_23 - .L_22)
.L_22:
        /*0084*/ 	.word	0x00000008
.L_23:


//--------------------- .nv.callgraph             --------------------------
	.section	.nv.callgraph,"",@"SHT_CUDA_CALLGRAPH"
	.align	4
	.sectionentsize	8
	.align		4
        /*0000*/ 	.word	0x00000000
	.align		4
        /*0004*/ 	.word	0xffffffff
	.align		4
        /*0008*/ 	.word	0x00000000
	.align		4
        /*000c*/ 	.word	0xfffffffe
	.align		4
        /*0010*/ 	.word	0x00000000
	.align		4
        /*0014*/ 	.word	0xfffffffd
	.align		4
        /*0018*/ 	.word	0x00000000
	.align		4
        /*001c*/ 	.word	0xfffffffc


//--------------------- .text.default_function_kernel --------------------------
	.section	.text.default_function_kernel,"ax",@progbits
	.align	128
        .global         default_function_kernel
        .type           default_function_kernel,@function
        .size           default_function_kernel,(.L_x_1 - default_function_kernel)
        .other          default_function_kernel,@"STO_CUDA_ENTRY STV_DEFAULT"
default_function_kernel:
.text.default_function_kernel:
[----:B------:R-:W-:Y:S01]  /*0000*/  LDC R1, c[0x0][0x37c] ;  /* 0x0000df00ff017b82 */ /* 0x000fe20000000800 */
[----:B------:R-:W0:Y:S01]  /*0010*/  S2R R5, SR_TID.X ;  /* 0x0000000000057919 */ /* 0x000e220000002100 */
[----:B------:R-:W1:Y:S01]  /*0020*/  LDCU.64 UR6, c[0x0][0x380] ;  /* 0x00007000ff0677ac */ /* 0x000e620008000a00 */
[----:B------:R-:W2:Y:S01]  /*0030*/  S2R R11, SR_CTAID.X ;  /* 0x00000000000b7919 */ /* 0x000ea20000002500 */
[----:B------:R-:W3:Y:S01]  /*0040*/  LDCU.64 UR8, c[0x0][0x390] ;  /* 0x00007200ff0877ac */ /* 0x000ee20008000a00 */
[----:B------:R-:W4:Y:S01]  /*0050*/  LDCU.64 UR4, c[0x0][0x358] ;  /* 0x00006b00ff0477ac */ /* 0x000f220008000a00 */
[----:B0-----:R-:W-:-:S05]  /*0060*/  PRMT R0, R5, 0x9910, RZ ;  /* 0x0000991005007816 */ /* 0x001fca00000000ff */
[----:B------:R-:W-:-:S05]  /*0070*/  IMAD R0, R0, 0x34, RZ ;  /* 0x0000003400007824 */ /* 0x000fca00078e02ff */
[----:B------:R-:W-:-:S04]  /*0080*/  LOP3.LUT R0, R0, 0xffff, RZ, 0xc0, !PT ;  /* 0x0000ffff00007812 */ /* 0x000fc800078ec0ff */
[----:B------:R-:W-:-:S04]  /*0090*/  SHF.R.U32.HI R0, RZ, 0x8, R0 ;  /* 0x00000008ff007819 */ /* 0x000fc80000011600 */
[----:B------:R-:W-:Y:S01]  /*00a0*/  PRMT R2, R0, 0x9910, RZ ;  /* 0x0000991000027816 */ /* 0x000fe200000000ff */
[----:B--2---:R-:W-:-:S04]  /*00b0*/  IMAD.HI.U32 R0, R11, 0x51eb851f, RZ ;  /* 0x51eb851f0b007827 */ /* 0x004fc800078e00ff */
[----:B------:R-:W-:Y:S01]  /*00c0*/  IMAD R2, R2, 0x5, RZ ;  /* 0x0000000502027824 */ /* 0x000fe200078e02ff */
[----:B------:R-:W-:-:S03]  /*00d0*/  SHF.R.U32.HI R0, RZ, 0x4, R0 ;  /* 0x00000004ff007819 */ /* 0x000fc60000011600 */
[----:B------:R-:W-:Y:S02]  /*00e0*/  IMAD.MOV R4, RZ, RZ, -R2 ;  /* 0x000000ffff047224 */ /* 0x000fe400078e0a02 */
[----:B------:R-:W-:Y:S01]  /*00f0*/  IMAD R0, R0, -0x32, R11 ;  /* 0xffffffce00007824 */ /* 0x000fe200078e020b */
[----:B------:R-:W0:Y:S01]  /*0100*/  LDC.64 R2, c[0x0][0x398] ;  /* 0x0000e600ff027b82 */ /* 0x000e220000000a00 */
[----:B------:R-:W-:Y:S01]  /*0110*/  IMAD R11, R11, 0x14, R5 ;  /* 0x000000140b0b7824 */ /* 0x000fe200078e0205 */
[----:B------:R-:W-:Y:S02]  /*0120*/  PRMT R4, R4, 0x7710, RZ ;  /* 0x0000771004047816 */ /* 0x000fe400000000ff */
[----:B------:R-:W-:-:S03]  /*0130*/  ISETP.GT.U32.AND P0, PT, R0, 0x18, PT ;  /* 0x000000180000780c */ /* 0x000fc60003f04070 */
[----:B------:R-:W-:Y:S01]  /*0140*/  IMAD.IADD R0, R4, 0x1, R5 ;  /* 0x0000000104007824 */ /* 0x000fe200078e0205 */
[----:B------:R-:W-:Y:S01]  /*0150*/  SEL R7, RZ, 0x5, !P0 ;  /* 0x00000005ff077807 */ /* 0x000fe20004000000 */
[----:B------:R-:W2:Y:S03]  /*0160*/  LDC.64 R4, c[0x0][0x388] ;  /* 0x0000e200ff047b82 */ /* 0x000ea60000000a00 */
[----:B------:R-:W-:-:S04]  /*0170*/  LOP3.LUT R0, R0, 0xff, RZ, 0xc0, !PT ;  /* 0x000000ff00007812 */ /* 0x000fc800078ec0ff */
[----:B------:R-:W-:-:S05]  /*0180*/  IADD3 R0, P0, PT, R0, R7, RZ ;  /* 0x0000000700007210 */ /* 0x000fca0007f1e0ff */
[----:B------:R-:W-:Y:S02]  /*0190*/  IMAD.SHL.U32 R8, R0, 0x4, RZ ;  /* 0x0000000400087824 */ /* 0x000fe400078e00ff */
[----:B------:R-:W-:Y:S02]  /*01a0*/  IMAD.X R7, RZ, RZ, RZ, P0 ;  /* 0x000000ffff077224 */ /* 0x000fe400000e06ff */
[----:B0-----:R-:W-:Y:S01]  /*01b0*/  IMAD.WIDE.U32 R2, R11, 0x4, R2 ;  /* 0x000000040b027825 */ /* 0x001fe200078e0002 */
[----:B-1----:R-:W-:Y:S02]  /*01c0*/  IADD3 R6, P0, PT, R8, UR6, RZ ;  /* 0x0000000608067c10 */ /* 0x002fe4000ff1e0ff */
[----:B------:R-:W-:Y:S02]  /*01d0*/  SHF.L.U64.HI R0, R0, 0x2, R7 ;  /* 0x0000000200007819 */ /* 0x000fe40000010207 */
[----:B---3--:R-:W-:Y:S01]  /*01e0*/  IADD3 R8, P1, PT, R8, UR8, RZ ;  /* 0x0000000808087c10 */ /* 0x008fe2000ff3e0ff */
[----:B----4-:R-:W3:Y:S01]  /*01f0*/  LDG.E.CONSTANT R2, desc[UR4][R2.64] ;  /* 0x0000000402027981 */ /* 0x010ee2000c1e9900 */
[----:B------:R-:W-:-:S02]  /*0200*/  IADD3.X R7, PT, PT, R0, UR7, RZ, P0, !PT ;  /* 0x0000000700077c10 */ /* 0x000fc400087fe4ff */
[----:B------:R-:W-:-:S04]  /*0210*/  IADD3.X R9, PT, PT, R0, UR9, RZ, P1, !PT ;  /* 0x0000000900097c10 */ /* 0x000fc80008ffe4ff */
[----:B------:R-:W3:Y:S04]  /*0220*/  LDG.E.CONSTANT R7, desc[UR4][R6.64] ;  /* 0x0000000406077981 */ /* 0x000ee8000c1e9900 */
[----:B------:R-:W3:Y:S01]  /*0230*/  LDG.E.CONSTANT R9, desc[UR4][R8.64] ;  /* 0x0000000408097981 */ /* 0x000ee2000c1e9900 */
[----:B--2---:R-:W-:-:S04]  /*0240*/  IMAD.WIDE.U32 R4, R11, 0x4, R4 ;  /* 0x000000040b047825 */ /* 0x004fc800078e0004 */
[----:B---3--:R-:W-:-:S05]  /*0250*/  FFMA R11, R2, R7, R9 ;  /* 0x00000007020b7223 */ /* 0x008fca0000000009 */
[----:B------:R-:W-:Y:S01]  /*0260*/  STG.E desc[UR4][R4.64], R11 ;  /* 0x0000000b04007986 */ /* 0x000fe2000c101904 */
[----:B------:R-:W-:Y:S05]  /*0270*/  EXIT ;  /* 0x000000000000794d */ /* 0x000fea0003800000 */
.L_x_0:
[----:B------:R-:W-:-:S00]  /*0280*/  BRA `(.L_x_0) ;  /* 0xfffffffc00fc7947 */ /* 0x000fc0000383ffff */
[----:B------:R-:W-:-:S00]  /*0290*/  NOP ;  /* 0x0000000000007918 */ /* 0x000fc00000000000 */
        /* <DEDUP_REMOVED lines=14> */
.L_x_1:


//--------------------- .nv.shared.reserved.0     --------------------------
	.section	.nv.shared.reserved.0,"aw",@nobits
	.weak		__nv_reservedSMEM_offset_0_alias
	.size		__nv_reservedSMEM_offset_0_alias, 0, 64
	.other		__nv_reservedSMEM_offset_0_alias,@"STO_CUDA_RESERVED_SHARED STV_DEFAULT"
__nv_reservedSMEM_offset_0_alias:
	.zero		0
	.zero		64


//--------------------- .nv.constant0.default_function_kernel --------------------------
	.section	.nv.constant0.default_function_kernel,"a",@progbits
	.sectionflags	@""
	.align	4
.nv.constant0.default_function_kernel:
	.zero		928


//--------------------- SYMBOLS --------------------------

	.type		.nv.reservedSmem.offset0,@object
	.size		.nv.reservedSmem.offset0,0x4
